	.headerflags	@"EF_CUDA_TEXMODE_UNIFIED EF_CUDA_64BIT_ADDRESS EF_CUDA_ACCELERATORS EF_CUDA_SM90 EF_CUDA_VIRTUAL_SM(EF_CUDA_SM90)"
	.elftype	@"ET_EXEC"


//--------------------- .nv.info                  --------------------------
	.section	.nv.info,"",@"SHT_CUDA_INFO"
	.align	4


	//----- nvinfo : EIATTR_REGCOUNT
	.align		4
        /*0000*/ 	.byte	0x04, 0x2f
        /*0002*/ 	.short	(.L_1 - .L_0)
	.align		4
.L_0:
        /*0004*/ 	.word	index@(triton_poi_fused__to_copy_9)
        /*0008*/ 	.word	0x0000000a


	//----- nvinfo : EIATTR_MIN_STACK_SIZE
	.align		4
.L_1:
        /*000c*/ 	.byte	0x04, 0x12
        /*000e*/ 	.short	(.L_3 - .L_2)
	.align		4
.L_2:
        /*0010*/ 	.word	index@(triton_poi_fused__to_copy_9)
        /*0014*/ 	.word	0x00000000


	//----- nvinfo : EIATTR_FRAME_SIZE
	.align		4
.L_3:
        /*0018*/ 	.byte	0x04, 0x11
        /*001a*/ 	.short	(.L_5 - .L_4)
	.align		4
.L_4:
        /*001c*/ 	.word	index@(triton_poi_fused__to_copy_9)
        /*0020*/ 	.word	0x00000000


	//----- nvinfo : EIATTR_MIN_STACK_SIZE
	.align		4
.L_5:
        /*0024*/ 	.byte	0x04, 0x12
        /*0026*/ 	.short	(.L_7 - .L_6)
	.align		4
.L_6:
        /*0028*/ 	.word	index@(triton_poi_fused__to_copy_9)
        /*002c*/ 	.word	0x00000000
.L_7:


//--------------------- .nv.info.triton_poi_fused__to_copy_9 --------------------------
	.section	.nv.info.triton_poi_fused__to_copy_9,"",@"SHT_CUDA_INFO"
	.sectionflags	@""
	.align	4


	//----- nvinfo : EIATTR_CUDA_API_VERSION
	.align		4
        /*0000*/ 	.byte	0x04, 0x37
        /*0002*/ 	.short	(.L_9 - .L_8)
.L_8:
        /*0004*/ 	.word	0x0000007c


	//----- nvinfo : EIATTR_KPARAM_INFO
	.align		4
.L_9:
        /*0008*/ 	.byte	0x04, 0x17
        /*000a*/ 	.short	(.L_11 - .L_10)
.L_10:
        /*000c*/ 	.word	0x00000000
        /*0010*/ 	.short	0x0001
        /*0012*/ 	.short	0x0008
        /*0014*/ 	.byte	0x00, 0xf0, 0x11, 0x00


	//----- nvinfo : EIATTR_KPARAM_INFO
	.align		4
.L_11:
        /*0018*/ 	.byte	0x04, 0x17
        /*001a*/ 	.short	(.L_13 - .L_12)
.L_12:
        /*001c*/ 	.word	0x00000000
        /*0020*/ 	.short	0x0000
        /*0022*/ 	.short	0x0000
        /*0024*/ 	.byte	0x00, 0xf4, 0x21, 0x00


	//----- nvinfo : EIATTR_SPARSE_MMA_MASK
	.align		4
.L_13:
        /*0028*/ 	.byte	0x03, 0x50
        /*002a*/ 	.short	0x0000


	//----- nvinfo : EIATTR_MAXREG_COUNT
	.align		4
        /*002c*/ 	.byte	0x03, 0x1b
        /*002e*/ 	.short	0x00ff


	//----- nvinfo : EIATTR_EXIT_INSTR_OFFSETS
	.align		4
        /*0030*/ 	.byte	0x04, 0x1c
        /*0032*/ 	.short	(.L_15 - .L_14)


	//   ....[0]....
.L_14:
        /*0034*/ 	.word	0x00000170


	//   ....[1]....
        /*0038*/ 	.word	0x000001a0


	//----- nvinfo : EIATTR_REQNTID
	.align		4
.L_15:
        /*003c*/ 	.byte	0x04, 0x10
        /*003e*/ 	.short	(.L_17 - .L_16)
.L_16:
        /*0040*/ 	.word	0x00000020
        /*0044*/ 	.word	0x00000001
        /*0048*/ 	.word	0x00000001


	//----- nvinfo : EIATTR_CBANK_PARAM_SIZE
	.align		4
.L_17:
        /*004c*/ 	.byte	0x03, 0x19
        /*004e*/ 	.short	0x000c


	//----- nvinfo : EIATTR_PARAM_CBANK
	.align		4
        /*0050*/ 	.byte	0x04, 0x0a
        /*0052*/ 	.short	(.L_19 - .L_18)
	.align		4
.L_18:
        /*0054*/ 	.word	index@(.nv.constant0.triton_poi_fused__to_copy_9)
        /*0058*/ 	.short	0x0210
        /*005a*/ 	.short	0x000c


	//----- nvinfo : EIATTR_SW_WAR
	.align		4
.L_19:
        /*005c*/ 	.byte	0x04, 0x36
        /*005e*/ 	.short	(.L_21 - .L_20)
.L_20:
        /*0060*/ 	.word	0x00000008
.L_21:


//--------------------- .nv.callgraph             --------------------------
	.section	.nv.callgraph,"",@"SHT_CUDA_CALLGRAPH"
	.align	4
	.sectionentsize	8
	.align		4
        /*0000*/ 	.word	0x00000000
	.align		4
        /*0004*/ 	.word	0xffffffff
	.align		4
        /*0008*/ 	.word	0x00000000
	.align		4
        /*000c*/ 	.word	0xfffffffe
	.align		4
        /*0010*/ 	.word	0x00000000
	.align		4
        /*0014*/ 	.word	0xfffffffd
	.align		4
        /*0018*/ 	.word	0x00000000
	.align		4
        /*001c*/ 	.word	0xfffffffc


//--------------------- .text.triton_poi_fused__to_copy_9 --------------------------
	.section	.text.triton_poi_fused__to_copy_9,"ax",@progbits
	.align	128
        .global         triton_poi_fused__to_copy_9
        .type           triton_poi_fused__to_copy_9,@function
        .size           triton_poi_fused__to_copy_9,(.L_x_1 - triton_poi_fused__to_copy_9)
        .other          triton_poi_fused__to_copy_9,@"STO_CUDA_ENTRY STV_DEFAULT"
triton_poi_fused__to_copy_9:
.text.triton_poi_fused__to_copy_9:
[----:B------:R-:W0:Y:S02]  /*0000*/  LDC R1, c[0x0][0x28] ;  /* 0x00000a00ff017b82 */ /* 0x000e240000000800 */
[----:B------:R-:W1:Y:S01]  /*0010*/  S2R R0, SR_TID.X ;  /* 0x0000000000007919 */ /* 0x000e620000002100 */
[----:B------:R-:W-:Y:S01]  /*0020*/  IMAD.MOV.U32 R7, RZ, RZ, 0x3c800000 ;  /* 0x3c800000ff077424 */ /* 0x000fe200078e00ff */
[----:B------:R-:W2:Y:S01]  /*0030*/  S2R R5, SR_CTAID.X ;  /* 0x0000000000057919 */ /* 0x000ea20000002500 */
[----:B-1----:R-:W-:-:S05]  /*0040*/  IMAD.SHL.U32 R0, R0, 0x2, RZ ;  /* 0x0000000200007824 */ /* 0x002fca00078e00ff */
[----:B------:R-:W-:-:S05]  /*0050*/  LOP3.LUT R0, R0, 0x3e, RZ, 0xc0, !PT ;  /* 0x0000003e00007812 */ /* 0x000fca00078ec0ff */
[----:B--2---:R-:W-:-:S05]  /*0060*/  IMAD R5, R5, 0x40, R0 ;  /* 0x0000004005057824 */ /* 0x004fca00078e0200 */
[----:B------:R-:W-:Y:S02]  /*0070*/  IADD3 R0, R5, 0x1, RZ ;  /* 0x0000000105007810 */ /* 0x000fe40007ffe0ff */
[----:B------:R-:W-:Y:S02]  /*0080*/  I2FP.F32.S32 R2, R5 ;  /* 0x0000000500027245 */ /* 0x000fe40000201400 */
[----:B------:R-:W-:Y:S02]  /*0090*/  I2FP.F32.S32 R0, R0 ;  /* 0x0000000000007245 */ /* 0x000fe40000201400 */
[----:B------:R-:W-:Y:S01]  /*00a0*/  ISETP.GE.AND P0, PT, R5, 0x40, PT ;  /* 0x000000400500780c */ /* 0x000fe20003f06270 */
[----:B------:R-:W-:Y:S02]  /*00b0*/  FADD R2, R2, 0.5 ;  /* 0x3f00000002027421 */ /* 0x000fe40000000000 */
[----:B------:R-:W-:Y:S02]  /*00c0*/  FADD R0, R0, 0.5 ;  /* 0x3f00000000007421 */ /* 0x000fe40000000000 */
[----:B------:R-:W-:-:S02]  /*00d0*/  FFMA R4, R2, R7, -0.5 ;  /* 0xbf00000002047423 */ /* 0x000fc40000000007 */
[----:B------:R-:W1:Y:S01]  /*00e0*/  LDC.64 R2, c[0x0][0x210] ;  /* 0x00008400ff027b82 */ /* 0x000e620000000a00 */
[----:B------:R-:W-:Y:S02]  /*00f0*/  FFMA R0, R0, R7, -0.5 ;  /* 0xbf00000000007423 */ /* 0x000fe40000000007 */
[----:B------:R-:W-:-:S03]  /*0100*/  FMNMX R4, RZ, R4, !PT ;  /* 0x00000004ff047209 */ /* 0x000fc60007800000 */
[----:B------:R-:W-:-:S03]  /*0110*/  FMNMX R0, RZ, R0, !PT ;  /* 0x00000000ff007209 */ /* 0x000fc60007800000 */
[----:B------:R-:W2:Y:S08]  /*0120*/  F2I.TRUNC.NTZ R4, R4 ;  /* 0x0000000400047305 */ /* 0x000eb0000020f100 */
[----:B------:R-:W3:Y:S01]  /*0130*/  F2I.TRUNC.NTZ R6, R0 ;  /* 0x0000000000067305 */ /* 0x000ee2000020f100 */
[----:B-1----:R-:W-:Y:S01]  /*0140*/  IMAD.WIDE R2, R5, 0x8, R2 ;  /* 0x0000000805027825 */ /* 0x002fe200078e0202 */
[----:B--2---:R-:W-:-:S02]  /*0150*/  SHF.R.S32.HI R5, RZ, 0x1f, R4 ;  /* 0x0000001fff057819 */ /* 0x004fc40000011404 */
[----:B---3--:R-:W-:Y:S01]  /*0160*/  SHF.R.S32.HI R7, RZ, 0x1f, R6 ;  /* 0x0000001fff077819 */ /* 0x008fe20000011406 */
[----:B------:R-:W-:Y:S06]  /*0170*/  @P0 EXIT ;  /* 0x000000000000094d */ /* 0x000fec0003800000 */
[----:B------:R-:W-:Y:S02]  /*0180*/  ULDC.64 UR4, c[0x0][0x208] ;  /* 0x0000820000047ab9 */ /* 0x000fe40000000a00 */
[----:B------:R-:W-:Y:S01]  /*0190*/  STG.E.128 desc[UR4][R2.64], R4 ;  /* 0x0000000402007986 */ /* 0x000fe2000c101d04 */
[----:B------:R-:W-:Y:S05]  /*01a0*/  EXIT ;  /* 0x000000000000794d */ /* 0x000fea0003800000 */
.L_x_0:
[----:B------:R-:W-:-:S00]  /*01b0*/  BRA `(.L_x_0) ;  /* 0xfffffffc00fc7947 */ /* 0x000fc0000383ffff */
[----:B------:R-:W-:-:S00]  /*01c0*/  NOP ;  /* 0x0000000000007918 */ /* 0x000fc00000000000 */
        /* <DEDUP_REMOVED lines=11> */
.L_x_1:


//--------------------- .nv.constant0.triton_poi_fused__to_copy_9 --------------------------
	.section	.nv.constant0.triton_poi_fused__to_copy_9,"a",@progbits
	.sectionflags	@""
	.align	4
.nv.constant0.triton_poi_fused__to_copy_9:
	.zero		540
